//
// Generated by NVIDIA NVVM Compiler
//
// Compiler Build ID: CL-36424714
// Cuda compilation tools, release 13.0, V13.0.88
// Based on NVVM 20.0.0
//

.version 9.0
.target sm_100
.address_size 64

	// .globl	_Z16reluKernelSharedPfS_i
.extern .shared .align 16 .b8 s_data[];

.visible .entry _Z16reluKernelSharedPfS_i(
	.param .u64 .ptr .align 1 _Z16reluKernelSharedPfS_i_param_0,
	.param .u64 .ptr .align 1 _Z16reluKernelSharedPfS_i_param_1,
	.param .u32 _Z16reluKernelSharedPfS_i_param_2
)
{
	.reg .pred 	%p<4>;
	.reg .b32 	%r<9>;
	.reg .b32 	%f<5>;
	.reg .b64 	%rd<9>;

	ld.param.u64 	%rd1, [_Z16reluKernelSharedPfS_i_param_0];
	ld.param.u64 	%rd2, [_Z16reluKernelSharedPfS_i_param_1];
	ld.param.u32 	%r3, [_Z16reluKernelSharedPfS_i_param_2];
	mov.u32 	%r4, %tid.x;
	mov.u32 	%r5, %ntid.x;
	mov.u32 	%r6, %ctaid.x;
	mad.lo.s32 	%r1, %r5, %r6, %r4;
	setp.ge.s32 	%p1, %r1, %r3;
	shl.b32 	%r7, %r4, 2;
	mov.u32 	%r8, s_data;
	add.s32 	%r2, %r8, %r7;
	@%p1 bra 	$L__BB0_2;
	cvta.to.global.u64 	%rd3, %rd1;
	mul.wide.s32 	%rd4, %r1, 4;
	add.s64 	%rd5, %rd3, %rd4;
	ld.global.f32 	%f1, [%rd5];
	st.shared.f32 	[%r2], %f1;
$L__BB0_2:
	setp.ge.s32 	%p2, %r1, %r3;
	bar.sync 	0;
	@%p2 bra 	$L__BB0_4;
	ld.shared.f32 	%f2, [%r2];
	max.f32 	%f3, %f2, 0f00000000;
	st.shared.f32 	[%r2], %f3;
$L__BB0_4:
	setp.ge.s32 	%p3, %r1, %r3;
	bar.sync 	0;
	@%p3 bra 	$L__BB0_6;
	ld.shared.f32 	%f4, [%r2];
	cvta.to.global.u64 	%rd6, %rd2;
	mul.wide.s32 	%rd7, %r1, 4;
	add.s64 	%rd8, %rd6, %rd7;
	st.global.f32 	[%rd8], %f4;
$L__BB0_6:
	ret;

}


// ===== COMPILED SASS (sm_100) =====

	.target	sm_100

	.elftype	@"ET_EXEC"


//--------------------- .note.nv.tkinfo           --------------------------
	.section	.note.nv.tkinfo,"",@"SHT_NOTE"
	.sectionflags	@"SHF_NOTE_NV_TKINFO"
	.tkinfo
        /*0018*/ 	.word	0x00000002
        /*0030*/ 	.string	""
        /*0030*/ 	.string	"ptxas"
        /*0030*/ 	.string	"Cuda compilation tools, release 13.0, V13.0.88"
        /*0030*/ 	.string	"Build cuda_13.0.r13.0/compiler.36424714_0"
        /*0030*/ 	.string	"-arch sm_100 -m 64 "



//--------------------- .note.nv.cuinfo           --------------------------
	.section	.note.nv.cuinfo,"",@"SHT_NOTE"
	.sectionflags	@"SHF_NOTE_NV_CUINFO"
        /*0018*/ 	.short	0x0002
        /*001a*/ 	.short	0x0064
        /*001c*/ 	.short	0x0082
	.zero		2


//--------------------- .nv.info                  --------------------------
	.section	.nv.info,"",@"SHT_CUDA_INFO"
	.align	4


	//----- nvinfo : EIATTR_REGCOUNT
	.align		4
        /*0000*/ 	.byte	0x04, 0x2f
        /*0002*/ 	.short	(.L_1 - .L_0)
	.align		4
.L_0:
        /*0004*/ 	.word	index@(_Z16reluKernelSharedPfS_i)
        /*0008*/ 	.word	0x0000000a


	//----- nvinfo : EIATTR_FRAME_SIZE
	.align		4
.L_1:
        /*000c*/ 	.byte	0x04, 0x11
        /*000e*/ 	.short	(.L_3 - .L_2)
	.align		4
.L_2:
        /*0010*/ 	.word	index@(_Z16reluKernelSharedPfS_i)
        /*0014*/ 	.word	0x00000000


	//----- nvinfo : EIATTR_MIN_STACK_SIZE
	.align		4
.L_3:
        /*0018*/ 	.byte	0x04, 0x12
        /*001a*/ 	.short	(.L_5 - .L_4)
	.align		4
.L_4:
        /*001c*/ 	.word	index@(_Z16reluKernelSharedPfS_i)
        /*0020*/ 	.word	0x00000000
.L_5:


//--------------------- .nv.compat                --------------------------
	.section	.nv.compat,"",@"SHT_CUDA_COMPAT_INFO"
	.align	4
        /*0000*/ 	.byte	0x02, 0x09, 0x00, 0x00, 0x02, 0x02, 0x01, 0x00, 0x02, 0x05, 0x05, 0x00, 0x03, 0x07, 0x01, 0x01
        /*0010*/ 	.byte	0x02, 0x03, 0x00, 0x00, 0x02, 0x06, 0x01, 0x00, 0x04, 0x0b, 0x08, 0x00, 0x09, 0x00, 0x00, 0x00
        /*0020*/ 	.byte	0x00, 0x00, 0x00, 0x00


//--------------------- .nv.info._Z16reluKernelSharedPfS_i --------------------------
	.section	.nv.info._Z16reluKernelSharedPfS_i,"",@"SHT_CUDA_INFO"
	.sectionflags	@""
	.align	4


	//----- nvinfo : EIATTR_CUDA_API_VERSION
	.align		4
        /*0000*/ 	.byte	0x04, 0x37
        /*0002*/ 	.short	(.L_7 - .L_6)
.L_6:
        /*0004*/ 	.word	0x00000082


	//----- nvinfo : EIATTR_KPARAM_INFO
	.align		4
.L_7:
        /*0008*/ 	.byte	0x04, 0x17
        /*000a*/ 	.short	(.L_9 - .L_8)
.L_8:
        /*000c*/ 	.word	0x00000000
        /*0010*/ 	.short	0x0002
        /*0012*/ 	.short	0x0010
        /*0014*/ 	.byte	0x00, 0xf0, 0x11, 0x00


	//----- nvinfo : EIATTR_KPARAM_INFO
	.align		4
.L_9:
        /*0018*/ 	.byte	0x04, 0x17
        /*001a*/ 	.short	(.L_11 - .L_10)
.L_10:
        /*001c*/ 	.word	0x00000000
        /*0020*/ 	.short	0x0001
        /*0022*/ 	.short	0x0008
        /*0024*/ 	.byte	0x00, 0xf5, 0x21, 0x00


	//----- nvinfo : EIATTR_KPARAM_INFO
	.align		4
.L_11:
        /*0028*/ 	.byte	0x04, 0x17
        /*002a*/ 	.short	(.L_13 - .L_12)
.L_12:
        /*002c*/ 	.word	0x00000000
        /*0030*/ 	.short	0x0000
        /*0032*/ 	.short	0x0000
        /*0034*/ 	.byte	0x00, 0xf5, 0x21, 0x00


	//----- nvinfo : EIATTR_SPARSE_MMA_MASK
	.align		4
.L_13:
        /*0038*/ 	.byte	0x03, 0x50
        /*003a*/ 	.short	0x0000


	//----- nvinfo : EIATTR_MAXREG_COUNT
	.align		4
        /*003c*/ 	.byte	0x03, 0x1b
        /*003e*/ 	.short	0x00ff


	//----- nvinfo : EIATTR_NUM_BARRIERS
	.align		4
        /*0040*/ 	.byte	0x02, 0x4c
        /*0042*/ 	.byte	0x01
	.zero		1


	//----- nvinfo : EIATTR_MERCURY_ISA_VERSION
	.align		4
        /*0044*/ 	.byte	0x03, 0x5f
        /*0046*/ 	.short	0x0101


	//----- nvinfo : EIATTR_VRC_CTA_INIT_COUNT
	.align		4
        /*0048*/ 	.byte	0x02, 0x4a
	.zero		1
	.zero		1


	//----- nvinfo : EIATTR_EXIT_INSTR_OFFSETS
	.align		4
        /*004c*/ 	.byte	0x04, 0x1c
        /*004e*/ 	.short	(.L_15 - .L_14)


	//   ....[0]....
.L_14:
        /*0050*/ 	.word	0x00000150


	//   ....[1]....
        /*0054*/ 	.word	0x000001a0


	//----- nvinfo : EIATTR_CBANK_PARAM_SIZE
	.align		4
.L_15:
        /*0058*/ 	.byte	0x03, 0x19
        /*005a*/ 	.short	0x0014


	//----- nvinfo : EIATTR_PARAM_CBANK
	.align		4
        /*005c*/ 	.byte	0x04, 0x0a
        /*005e*/ 	.short	(.L_17 - .L_16)
	.align		4
.L_16:
        /*0060*/ 	.word	index@(.nv.constant0._Z16reluKernelSharedPfS_i)
        /*0064*/ 	.short	0x0380
        /*0066*/ 	.short	0x0014


	//----- nvinfo : EIATTR_SW_WAR
	.align		4
.L_17:
        /*0068*/ 	.byte	0x04, 0x36
        /*006a*/ 	.short	(.L_19 - .L_18)
.L_18:
        /*006c*/ 	.word	0x00000008
.L_19:


//--------------------- .nv.callgraph             --------------------------
	.section	.nv.callgraph,"",@"SHT_CUDA_CALLGRAPH"
	.align	4
	.sectionentsize	8
	.align		4
        /*0000*/ 	.word	0x00000000
	.align		4
        /*0004*/ 	.word	0xffffffff
	.align		4
        /*0008*/ 	.word	0x00000000
	.align		4
        /*000c*/ 	.word	0xfffffffe
	.align		4
        /*0010*/ 	.word	0x00000000
	.align		4
        /*0014*/ 	.word	0xfffffffd
	.align		4
        /*0018*/ 	.word	0x00000000
	.align		4
        /*001c*/ 	.word	0xfffffffc


//--------------------- .text._Z16reluKernelSharedPfS_i --------------------------
	.section	.text._Z16reluKernelSharedPfS_i,"ax",@progbits
	.align	128
        .global         _Z16reluKernelSharedPfS_i
        .type           _Z16reluKernelSharedPfS_i,@function
        .size           _Z16reluKernelSharedPfS_i,(.L_x_1 - _Z16reluKernelSharedPfS_i)
        .other          _Z16reluKernelSharedPfS_i,@"STO_CUDA_ENTRY STV_DEFAULT"
_Z16reluKernelSharedPfS_i:
.text._Z16reluKernelSharedPfS_i:
[----:B------:R-:W-:Y:S01]  /*0000*/  LDC R1, c[0x0][0x37c] ;  /* 0x0000df00ff017b82 */ /* 0x000fe20000000800 */
[----:B------:R-:W0:Y:S01]  /*0010*/  S2R R0, SR_TID.X ;  /* 0x0000000000007919 */ /* 0x000e220000002100 */
[----:B------:R-:W0:Y:S01]  /*0020*/  LDCU UR4, c[0x0][0x360] ;  /* 0x00006c00ff0477ac */ /* 0x000e220008000800 */
[----:B------:R-:W0:Y:S01]  /*0030*/  S2R R5, SR_CTAID.X ;  /* 0x0000000000057919 */ /* 0x000e220000002500 */
[----:B------:R-:W1:Y:S01]  /*0040*/  LDCU UR5, c[0x0][0x390] ;  /* 0x00007200ff0577ac */ /* 0x000e620008000800 */
[----:B------:R-:W2:Y:S01]  /*0050*/  LDCU.64 UR6, c[0x0][0x358] ;  /* 0x00006b00ff0677ac */ /* 0x000ea20008000a00 */
[----:B0-----:R-:W-:-:S05]  /*0060*/  IMAD R5, R5, UR4, R0 ;  /* 0x0000000405057c24 */ /* 0x001fca000f8e0200 */
[----:B-1----:R-:W-:-:S13]  /*0070*/  ISETP.GE.AND P0, PT, R5, UR5, PT ;  /* 0x0000000505007c0c */ /* 0x002fda000bf06270 */
[----:B------:R-:W0:Y:S02]  /*0080*/  @!P0 LDC.64 R2, c[0x0][0x380] ;  /* 0x0000e000ff028b82 */ /* 0x000e240000000a00 */
[----:B0-----:R-:W-:-:S06]  /*0090*/  @!P0 IMAD.WIDE R2, R5, 0x4, R2 ;  /* 0x0000000405028825 */ /* 0x001fcc00078e0202 */
[----:B--2---:R-:W2:Y:S01]  /*00a0*/  @!P0 LDG.E R3, desc[UR6][R2.64] ;  /* 0x0000000602038981 */ /* 0x004ea2000c1e1900 */
[----:B------:R-:W0:Y:S01]  /*00b0*/  S2UR UR5, SR_CgaCtaId ;  /* 0x00000000000579c3 */ /* 0x000e220000008800 */
[----:B------:R-:W-:Y:S02]  /*00c0*/  UMOV UR4, 0x400 ;  /* 0x0000040000047882 */ /* 0x000fe40000000000 */
[----:B0-----:R-:W-:-:S06]  /*00d0*/  ULEA UR4, UR5, UR4, 0x18 ;  /* 0x0000000405047291 */ /* 0x001fcc000f8ec0ff */
[----:B------:R-:W-:-:S05]  /*00e0*/  LEA R0, R0, UR4, 0x2 ;  /* 0x0000000400007c11 */ /* 0x000fca000f8e10ff */
[----:B--2---:R-:W-:Y:S01]  /*00f0*/  @!P0 STS [R0], R3 ;  /* 0x0000000300008388 */ /* 0x004fe20000000800 */
[----:B------:R-:W-:Y:S06]  /*0100*/  BAR.SYNC.DEFER_BLOCKING 0x0 ;  /* 0x0000000000007b1d */ /* 0x000fec0000010000 */
[----:B------:R-:W0:Y:S02]  /*0110*/  @!P0 LDS R4, [R0] ;  /* 0x0000000000048984 */ /* 0x000e240000000800 */
[----:B0-----:R-:W-:-:S05]  /*0120*/  @!P0 FMNMX R7, RZ, R4, !PT ;  /* 0x00000004ff078209 */ /* 0x001fca0007800000 */
[----:B------:R0:W-:Y:S01]  /*0130*/  @!P0 STS [R0], R7 ;  /* 0x0000000700008388 */ /* 0x0001e20000000800 */
[----:B------:R-:W-:Y:S06]  /*0140*/  BAR.SYNC.DEFER_BLOCKING 0x0 ;  /* 0x0000000000007b1d */ /* 0x000fec0000010000 */
[----:B------:R-:W-:Y:S05]  /*0150*/  @P0 EXIT ;  /* 0x000000000000094d */ /* 0x000fea0003800000 */
[----:B0-----:R-:W0:Y:S01]  /*0160*/  LDS R7, [R0] ;  /* 0x0000000000077984 */ /* 0x001e220000000800 */
[----:B------:R-:W1:Y:S02]  /*0170*/  LDC.64 R2, c[0x0][0x388] ;  /* 0x0000e200ff027b82 */ /* 0x000e640000000a00 */
[----:B-1----:R-:W-:-:S05]  /*0180*/  IMAD.WIDE R2, R5, 0x4, R2 ;  /* 0x0000000405027825 */ /* 0x002fca00078e0202 */
[----:B0-----:R-:W-:Y:S01]  /*0190*/  STG.E desc[UR6][R2.64], R7 ;  /* 0x0000000702007986 */ /* 0x001fe2000c101906 */
[----:B------:R-:W-:Y:S05]  /*01a0*/  EXIT ;  /* 0x000000000000794d */ /* 0x000fea0003800000 */
.L_x_0:
[----:B------:R-:W-:-:S00]  /*01b0*/  BRA `(.L_x_0) ;  /* 0xfffffffc00fc7947 */ /* 0x000fc0000383ffff */
[----:B------:R-:W-:-:S00]  /*01c0*/  NOP ;  /* 0x0000000000007918 */ /* 0x000fc00000000000 */
        /* <DEDUP_REMOVED lines=11> */
.L_x_1:


//--------------------- .nv.shared._Z16reluKernelSharedPfS_i --------------------------
	.section	.nv.shared._Z16reluKernelSharedPfS_i,"aw",@nobits
	.sectionflags	@""
	.align	16
	.zero		1024


//--------------------- .nv.shared.reserved.0     --------------------------
	.section	.nv.shared.reserved.0,"aw",@nobits
	.weak		__nv_reservedSMEM_offset_0_alias
	.size		__nv_reservedSMEM_offset_0_alias, 0, 64
	.other		__nv_reservedSMEM_offset_0_alias,@"STO_CUDA_RESERVED_SHARED STV_DEFAULT"
__nv_reservedSMEM_offset_0_alias:
	.zero		0
	.zero		64


//--------------------- .nv.constant0._Z16reluKernelSharedPfS_i --------------------------
	.section	.nv.constant0._Z16reluKernelSharedPfS_i,"a",@progbits
	.sectionflags	@""
	.align	4
.nv.constant0._Z16reluKernelSharedPfS_i:
	.zero		916


//--------------------- SYMBOLS --------------------------

	.type		.nv.reservedSmem.offset0,@object
	.size		.nv.reservedSmem.offset0,0x4
	.type		.nv.reservedSmem.cap,@object
	.size		.nv.reservedSmem.cap,0x4
